//
// Generated by NVIDIA NVVM Compiler
//
// Compiler Build ID: CL-36424714
// Cuda compilation tools, release 13.0, V13.0.88
// Based on NVVM 20.0.0
//

.version 9.0
.target sm_100
.address_size 64

	// .globl	_Z12dummy_kernelv

.visible .entry _Z12dummy_kernelv()
{


	ret;

}
	// .globl	_Z11write_valuePi
.visible .entry _Z11write_valuePi(
	.param .u64 .ptr .align 1 _Z11write_valuePi_param_0
)
{
	.reg .b32 	%r<2>;
	.reg .b64 	%rd<3>;

	ld.param.u64 	%rd1, [_Z11write_valuePi_param_0];
	cvta.to.global.u64 	%rd2, %rd1;
	mov.b32 	%r1, 42;
	st.global.u32 	[%rd2], %r1;
	ret;

}


// ===== COMPILED SASS (sm_100) =====

	.target	sm_100

	.elftype	@"ET_EXEC"


//--------------------- .note.nv.tkinfo           --------------------------
	.section	.note.nv.tkinfo,"",@"SHT_NOTE"
	.sectionflags	@"SHF_NOTE_NV_TKINFO"
	.tkinfo
        /*0018*/ 	.word	0x00000002
        /*0030*/ 	.string	""
        /*0030*/ 	.string	"ptxas"
        /*0030*/ 	.string	"Cuda compilation tools, release 13.0, V13.0.88"
        /*0030*/ 	.string	"Build cuda_13.0.r13.0/compiler.36424714_0"
        /*0030*/ 	.string	"-arch sm_100 -m 64 "



//--------------------- .note.nv.cuinfo           --------------------------
	.section	.note.nv.cuinfo,"",@"SHT_NOTE"
	.sectionflags	@"SHF_NOTE_NV_CUINFO"
        /*0018*/ 	.short	0x0002
        /*001a*/ 	.short	0x0064
        /*001c*/ 	.short	0x0082
	.zero		2


//--------------------- .nv.info                  --------------------------
	.section	.nv.info,"",@"SHT_CUDA_INFO"
	.align	4


	//----- nvinfo : EIATTR_REGCOUNT
	.align		4
        /*0000*/ 	.byte	0x04, 0x2f
        /*0002*/ 	.short	(.L_1 - .L_0)
	.align		4
.L_0:
        /*0004*/ 	.word	index@(_Z12dummy_kernelv)
        /*0008*/ 	.word	0x00000004


	//----- nvinfo : EIATTR_FRAME_SIZE
	.align		4
.L_1:
        /*000c*/ 	.byte	0x04, 0x11
        /*000e*/ 	.short	(.L_3 - .L_2)
	.align		4
.L_2:
        /*0010*/ 	.word	index@(_Z12dummy_kernelv)
        /*0014*/ 	.word	0x00000000


	//----- nvinfo : EIATTR_REGCOUNT
	.align		4
.L_3:
        /*0018*/ 	.byte	0x04, 0x2f
        /*001a*/ 	.short	(.L_5 - .L_4)
	.align		4
.L_4:
        /*001c*/ 	.word	index@(_Z11write_valuePi)
        /*0020*/ 	.word	0x00000008


	//----- nvinfo : EIATTR_FRAME_SIZE
	.align		4
.L_5:
        /*0024*/ 	.byte	0x04, 0x11
        /*0026*/ 	.short	(.L_7 - .L_6)
	.align		4
.L_6:
        /*0028*/ 	.word	index@(_Z11write_valuePi)
        /*002c*/ 	.word	0x00000000


	//----- nvinfo : EIATTR_MIN_STACK_SIZE
	.align		4
.L_7:
        /*0030*/ 	.byte	0x04, 0x12
        /*0032*/ 	.short	(.L_9 - .L_8)
	.align		4
.L_8:
        /*0034*/ 	.word	index@(_Z11write_valuePi)
        /*0038*/ 	.word	0x00000000


	//----- nvinfo : EIATTR_MIN_STACK_SIZE
	.align		4
.L_9:
        /*003c*/ 	.byte	0x04, 0x12
        /*003e*/ 	.short	(.L_11 - .L_10)
	.align		4
.L_10:
        /*0040*/ 	.word	index@(_Z12dummy_kernelv)
        /*0044*/ 	.word	0x00000000
.L_11:


//--------------------- .nv.compat                --------------------------
	.section	.nv.compat,"",@"SHT_CUDA_COMPAT_INFO"
	.align	4
        /*0000*/ 	.byte	0x02, 0x09, 0x00, 0x00, 0x02, 0x02, 0x01, 0x00, 0x02, 0x05, 0x05, 0x00, 0x03, 0x07, 0x01, 0x01
        /*0010*/ 	.byte	0x02, 0x03, 0x00, 0x00, 0x02, 0x06, 0x01, 0x00, 0x04, 0x0b, 0x08, 0x00, 0x09, 0x00, 0x00, 0x00
        /*0020*/ 	.byte	0x00, 0x00, 0x00, 0x00


//--------------------- .nv.info._Z11write_valuePi --------------------------
	.section	.nv.info._Z11write_valuePi,"",@"SHT_CUDA_INFO"
	.sectionflags	@""
	.align	4


	//----- nvinfo : EIATTR_CUDA_API_VERSION
	.align		4
        /*0000*/ 	.byte	0x04, 0x37
        /*0002*/ 	.short	(.L_13 - .L_12)
.L_12:
        /*0004*/ 	.word	0x00000082


	//----- nvinfo : EIATTR_KPARAM_INFO
	.align		4
.L_13:
        /*0008*/ 	.byte	0x04, 0x17
        /*000a*/ 	.short	(.L_15 - .L_14)
.L_14:
        /*000c*/ 	.word	0x00000000
        /*0010*/ 	.short	0x0000
        /*0012*/ 	.short	0x0000
        /*0014*/ 	.byte	0x00, 0xf5, 0x21, 0x00


	//----- nvinfo : EIATTR_SPARSE_MMA_MASK
	.align		4
.L_15:
        /*0018*/ 	.byte	0x03, 0x50
        /*001a*/ 	.short	0x0000


	//----- nvinfo : EIATTR_MAXREG_COUNT
	.align		4
        /*001c*/ 	.byte	0x03, 0x1b
        /*001e*/ 	.short	0x00ff


	//----- nvinfo : EIATTR_MERCURY_ISA_VERSION
	.align		4
        /*0020*/ 	.byte	0x03, 0x5f
        /*0022*/ 	.short	0x0101


	//----- nvinfo : EIATTR_VRC_CTA_INIT_COUNT
	.align		4
        /*0024*/ 	.byte	0x02, 0x4a
	.zero		1
	.zero		1


	//----- nvinfo : EIATTR_EXIT_INSTR_OFFSETS
	.align		4
        /*0028*/ 	.byte	0x04, 0x1c
        /*002a*/ 	.short	(.L_17 - .L_16)


	//   ....[0]....
.L_16:
        /*002c*/ 	.word	0x00000050


	//----- nvinfo : EIATTR_CBANK_PARAM_SIZE
	.align		4
.L_17:
        /*0030*/ 	.byte	0x03, 0x19
        /*0032*/ 	.short	0x0008


	//----- nvinfo : EIATTR_PARAM_CBANK
	.align		4
        /*0034*/ 	.byte	0x04, 0x0a
        /*0036*/ 	.short	(.L_19 - .L_18)
	.align		4
.L_18:
        /*0038*/ 	.word	index@(.nv.constant0._Z11write_valuePi)
        /*003c*/ 	.short	0x0380
        /*003e*/ 	.short	0x0008


	//----- nvinfo : EIATTR_SW_WAR
	.align		4
.L_19:
        /*0040*/ 	.byte	0x04, 0x36
        /*0042*/ 	.short	(.L_21 - .L_20)
.L_20:
        /*0044*/ 	.word	0x00000008
.L_21:


//--------------------- .nv.info._Z12dummy_kernelv --------------------------
	.section	.nv.info._Z12dummy_kernelv,"",@"SHT_CUDA_INFO"
	.sectionflags	@""
	.align	4


	//----- nvinfo : EIATTR_CUDA_API_VERSION
	.align		4
        /*0000*/ 	.byte	0x04, 0x37
        /*0002*/ 	.short	(.L_23 - .L_22)
.L_22:
        /*0004*/ 	.word	0x00000082


	//----- nvinfo : EIATTR_SPARSE_MMA_MASK
	.align		4
.L_23:
        /*0008*/ 	.byte	0x03, 0x50
        /*000a*/ 	.short	0x0000


	//----- nvinfo : EIATTR_MAXREG_COUNT
	.align		4
        /*000c*/ 	.byte	0x03, 0x1b
        /*000e*/ 	.short	0x00ff


	//----- nvinfo : EIATTR_MERCURY_ISA_VERSION
	.align		4
        /*0010*/ 	.byte	0x03, 0x5f
        /*0012*/ 	.short	0x0101


	//----- nvinfo : EIATTR_VRC_CTA_INIT_COUNT
	.align		4
        /*0014*/ 	.byte	0x02, 0x4a
	.zero		1
	.zero		1


	//----- nvinfo : EIATTR_EXIT_INSTR_OFFSETS
	.align		4
        /*0018*/ 	.byte	0x04, 0x1c
        /*001a*/ 	.short	(.L_25 - .L_24)


	//   ....[0]....
.L_24:
        /*001c*/ 	.word	0x00000010


	//----- nvinfo : EIATTR_SW_WAR
	.align		4
.L_25:
        /*0020*/ 	.byte	0x04, 0x36
        /*0022*/ 	.short	(.L_27 - .L_26)
.L_26:
        /*0024*/ 	.word	0x00000008
.L_27:


//--------------------- .nv.callgraph             --------------------------
	.section	.nv.callgraph,"",@"SHT_CUDA_CALLGRAPH"
	.align	4
	.sectionentsize	8
	.align		4
        /*0000*/ 	.word	0x00000000
	.align		4
        /*0004*/ 	.word	0xffffffff
	.align		4
        /*0008*/ 	.word	0x00000000
	.align		4
        /*000c*/ 	.word	0xfffffffe
	.align		4
        /*0010*/ 	.word	0x00000000
	.align		4
        /*0014*/ 	.word	0xfffffffd
	.align		4
        /*0018*/ 	.word	0x00000000
	.align		4
        /*001c*/ 	.word	0xfffffffc


//--------------------- .text._Z11write_valuePi   --------------------------
	.section	.text._Z11write_valuePi,"ax",@progbits
	.align	128
        .global         _Z11write_valuePi
        .type           _Z11write_valuePi,@function
        .size           _Z11write_valuePi,(.L_x_2 - _Z11write_valuePi)
        .other          _Z11write_valuePi,@"STO_CUDA_ENTRY STV_DEFAULT"
_Z11write_valuePi:
.text._Z11write_valuePi:
[----:B------:R-:W-:Y:S08]  /*0000*/  LDC R1, c[0x0][0x37c] ;  /* 0x0000df00ff017b82 */ /* 0x000ff00000000800 */
[----:B------:R-:W0:Y:S01]  /*0010*/  LDC.64 R2, c[0x0][0x380] ;  /* 0x0000e000ff027b82 */ /* 0x000e220000000a00 */
[----:B------:R-:W0:Y:S01]  /*0020*/  LDCU.64 UR4, c[0x0][0x358] ;  /* 0x00006b00ff0477ac */ /* 0x000e220008000a00 */
[----:B------:R-:W-:-:S05]  /*0030*/  HFMA2 R5, -RZ, RZ, 0, 2.50339508056640625e-06 ;  /* 0x0000002aff057431 */ /* 0x000fca00000001ff */
[----:B0-----:R-:W-:Y:S01]  /*0040*/  STG.E desc[UR4][R2.64], R5 ;  /* 0x0000000502007986 */ /* 0x001fe2000c101904 */
[----:B------:R-:W-:Y:S05]  /*0050*/  EXIT ;  /* 0x000000000000794d */ /* 0x000fea0003800000 */
.L_x_0:
[----:B------:R-:W-:-:S00]  /*0060*/  BRA `(.L_x_0) ;  /* 0xfffffffc00fc7947 */ /* 0x000fc0000383ffff */
[----:B------:R-:W-:-:S00]  /*0070*/  NOP ;  /* 0x0000000000007918 */ /* 0x000fc00000000000 */
        /* <DEDUP_REMOVED lines=8> */
.L_x_2:


//--------------------- .text._Z12dummy_kernelv   --------------------------
	.section	.text._Z12dummy_kernelv,"ax",@progbits
	.align	128
        .global         _Z12dummy_kernelv
        .type           _Z12dummy_kernelv,@function
        .size           _Z12dummy_kernelv,(.L_x_3 - _Z12dummy_kernelv)
        .other          _Z12dummy_kernelv,@"STO_CUDA_ENTRY STV_DEFAULT"
_Z12dummy_kernelv:
.text._Z12dummy_kernelv:
[----:B------:R-:W-:Y:S01]  /*0000*/  LDC R1, c[0x0][0x37c] ;  /* 0x0000df00ff017b82 */ /* 0x000fe20000000800 */
[----:B------:R-:W-:Y:S05]  /*0010*/  EXIT ;  /* 0x000000000000794d */ /* 0x000fea0003800000 */
.L_x_1:
        /* <DEDUP_REMOVED lines=14> */
.L_x_3:


//--------------------- .nv.shared.reserved.0     --------------------------
	.section	.nv.shared.reserved.0,"aw",@nobits
	.weak		__nv_reservedSMEM_offset_0_alias
	.size		__nv_reservedSMEM_offset_0_alias, 0, 64
	.other		__nv_reservedSMEM_offset_0_alias,@"STO_CUDA_RESERVED_SHARED STV_DEFAULT"
__nv_reservedSMEM_offset_0_alias:
	.zero		0
	.zero		64


//--------------------- .nv.constant0._Z11write_valuePi --------------------------
	.section	.nv.constant0._Z11write_valuePi,"a",@progbits
	.sectionflags	@""
	.align	4
.nv.constant0._Z11write_valuePi:
	.zero		904


//--------------------- .nv.constant0._Z12dummy_kernelv --------------------------
	.section	.nv.constant0._Z12dummy_kernelv,"a",@progbits
	.sectionflags	@""
	.align	4
.nv.constant0._Z12dummy_kernelv:
	.zero		896


//--------------------- SYMBOLS --------------------------

	.type		.nv.reservedSmem.offset0,@object
	.size		.nv.reservedSmem.offset0,0x4
